//
// Generated by NVIDIA NVVM Compiler
//
// Compiler Build ID: CL-36424714
// Cuda compilation tools, release 13.0, V13.0.88
// Based on NVVM 20.0.0
//

.version 9.0
.target sm_100
.address_size 64

	// .globl	_Z20countWordOccurrencesPciS_iPi

.visible .entry _Z20countWordOccurrencesPciS_iPi(
	.param .u64 .ptr .align 1 _Z20countWordOccurrencesPciS_iPi_param_0,
	.param .u32 _Z20countWordOccurrencesPciS_iPi_param_1,
	.param .u64 .ptr .align 1 _Z20countWordOccurrencesPciS_iPi_param_2,
	.param .u32 _Z20countWordOccurrencesPciS_iPi_param_3,
	.param .u64 .ptr .align 1 _Z20countWordOccurrencesPciS_iPi_param_4
)
{
	.reg .pred 	%p<11>;
	.reg .b16 	%rs<5>;
	.reg .b32 	%r<15>;
	.reg .b64 	%rd<15>;

	ld.param.u64 	%rd5, [_Z20countWordOccurrencesPciS_iPi_param_0];
	ld.param.u32 	%r6, [_Z20countWordOccurrencesPciS_iPi_param_1];
	ld.param.u64 	%rd3, [_Z20countWordOccurrencesPciS_iPi_param_2];
	ld.param.u32 	%r7, [_Z20countWordOccurrencesPciS_iPi_param_3];
	ld.param.u64 	%rd4, [_Z20countWordOccurrencesPciS_iPi_param_4];
	cvta.to.global.u64 	%rd1, %rd5;
	mov.u32 	%r8, %ctaid.x;
	mov.u32 	%r9, %ntid.x;
	mov.u32 	%r10, %tid.x;
	mad.lo.s32 	%r1, %r8, %r9, %r10;
	setp.ge.s32 	%p1, %r1, %r6;
	@%p1 bra 	$L__BB0_10;
	setp.eq.s32 	%p2, %r1, 0;
	@%p2 bra 	$L__BB0_3;
	cvt.s64.s32 	%rd6, %r1;
	add.s64 	%rd7, %rd1, %rd6;
	ld.global.u8 	%rs1, [%rd7+-1];
	setp.ne.s16 	%p3, %rs1, 32;
	@%p3 bra 	$L__BB0_10;
$L__BB0_3:
	setp.lt.s32 	%p4, %r7, 1;
	@%p4 bra 	$L__BB0_7;
	cvta.to.global.u64 	%rd2, %rd3;
	mov.b32 	%r14, 0;
	bra.uni 	$L__BB0_6;
$L__BB0_5:
	add.s32 	%r14, %r14, 1;
	setp.ge.s32 	%p6, %r14, %r7;
	add.s32 	%r12, %r4, 1;
	setp.ge.s32 	%p7, %r12, %r6;
	or.pred  	%p8, %p6, %p7;
	@%p8 bra 	$L__BB0_7;
$L__BB0_6:
	add.s32 	%r4, %r14, %r1;
	cvt.s64.s32 	%rd8, %r4;
	add.s64 	%rd9, %rd1, %rd8;
	ld.global.u8 	%rs2, [%rd9];
	cvt.u64.u32 	%rd10, %r14;
	add.s64 	%rd11, %rd2, %rd10;
	ld.global.u8 	%rs3, [%rd11];
	setp.eq.s16 	%p5, %rs2, %rs3;
	@%p5 bra 	$L__BB0_5;
	bra.uni 	$L__BB0_10;
$L__BB0_7:
	add.s32 	%r5, %r7, %r1;
	setp.eq.s32 	%p9, %r5, %r6;
	@%p9 bra 	$L__BB0_9;
	cvt.s64.s32 	%rd12, %r5;
	add.s64 	%rd13, %rd1, %rd12;
	ld.global.u8 	%rs4, [%rd13];
	setp.ne.s16 	%p10, %rs4, 32;
	@%p10 bra 	$L__BB0_10;
$L__BB0_9:
	cvta.to.global.u64 	%rd14, %rd4;
	atom.global.add.u32 	%r13, [%rd14], 1;
$L__BB0_10:
	ret;

}


// ===== COMPILED SASS (sm_100) =====

	.target	sm_100

	.elftype	@"ET_EXEC"


//--------------------- .note.nv.tkinfo           --------------------------
	.section	.note.nv.tkinfo,"",@"SHT_NOTE"
	.sectionflags	@"SHF_NOTE_NV_TKINFO"
	.tkinfo
        /*0018*/ 	.word	0x00000002
        /*0030*/ 	.string	""
        /*0030*/ 	.string	"ptxas"
        /*0030*/ 	.string	"Cuda compilation tools, release 13.0, V13.0.88"
        /*0030*/ 	.string	"Build cuda_13.0.r13.0/compiler.36424714_0"
        /*0030*/ 	.string	"-arch sm_100 -m 64 "



//--------------------- .note.nv.cuinfo           --------------------------
	.section	.note.nv.cuinfo,"",@"SHT_NOTE"
	.sectionflags	@"SHF_NOTE_NV_CUINFO"
        /*0018*/ 	.short	0x0002
        /*001a*/ 	.short	0x0064
        /*001c*/ 	.short	0x0082
	.zero		2


//--------------------- .nv.info                  --------------------------
	.section	.nv.info,"",@"SHT_CUDA_INFO"
	.align	4


	//----- nvinfo : EIATTR_REGCOUNT
	.align		4
        /*0000*/ 	.byte	0x04, 0x2f
        /*0002*/ 	.short	(.L_1 - .L_0)
	.align		4
.L_0:
        /*0004*/ 	.word	index@(_Z20countWordOccurrencesPciS_iPi)
        /*0008*/ 	.word	0x0000000a


	//----- nvinfo : EIATTR_FRAME_SIZE
	.align		4
.L_1:
        /*000c*/ 	.byte	0x04, 0x11
        /*000e*/ 	.short	(.L_3 - .L_2)
	.align		4
.L_2:
        /*0010*/ 	.word	index@(_Z20countWordOccurrencesPciS_iPi)
        /*0014*/ 	.word	0x00000000


	//----- nvinfo : EIATTR_MIN_STACK_SIZE
	.align		4
.L_3:
        /*0018*/ 	.byte	0x04, 0x12
        /*001a*/ 	.short	(.L_5 - .L_4)
	.align		4
.L_4:
        /*001c*/ 	.word	index@(_Z20countWordOccurrencesPciS_iPi)
        /*0020*/ 	.word	0x00000000
.L_5:


//--------------------- .nv.compat                --------------------------
	.section	.nv.compat,"",@"SHT_CUDA_COMPAT_INFO"
	.align	4
        /*0000*/ 	.byte	0x02, 0x09, 0x00, 0x00, 0x02, 0x02, 0x01, 0x00, 0x02, 0x05, 0x05, 0x00, 0x03, 0x07, 0x01, 0x01
        /*0010*/ 	.byte	0x02, 0x03, 0x00, 0x00, 0x02, 0x06, 0x01, 0x00, 0x04, 0x0b, 0x08, 0x00, 0x09, 0x00, 0x00, 0x00
        /*0020*/ 	.byte	0x00, 0x00, 0x00, 0x00


//--------------------- .nv.info._Z20countWordOccurrencesPciS_iPi --------------------------
	.section	.nv.info._Z20countWordOccurrencesPciS_iPi,"",@"SHT_CUDA_INFO"
	.sectionflags	@""
	.align	4


	//----- nvinfo : EIATTR_CUDA_API_VERSION
	.align		4
        /*0000*/ 	.byte	0x04, 0x37
        /*0002*/ 	.short	(.L_7 - .L_6)
.L_6:
        /*0004*/ 	.word	0x00000082


	//----- nvinfo : EIATTR_KPARAM_INFO
	.align		4
.L_7:
        /*0008*/ 	.byte	0x04, 0x17
        /*000a*/ 	.short	(.L_9 - .L_8)
.L_8:
        /*000c*/ 	.word	0x00000000
        /*0010*/ 	.short	0x0004
        /*0012*/ 	.short	0x0020
        /*0014*/ 	.byte	0x00, 0xf5, 0x21, 0x00


	//----- nvinfo : EIATTR_KPARAM_INFO
	.align		4
.L_9:
        /*0018*/ 	.byte	0x04, 0x17
        /*001a*/ 	.short	(.L_11 - .L_10)
.L_10:
        /*001c*/ 	.word	0x00000000
        /*0020*/ 	.short	0x0003
        /*0022*/ 	.short	0x0018
        /*0024*/ 	.byte	0x00, 0xf0, 0x11, 0x00


	//----- nvinfo : EIATTR_KPARAM_INFO
	.align		4
.L_11:
        /*0028*/ 	.byte	0x04, 0x17
        /*002a*/ 	.short	(.L_13 - .L_12)
.L_12:
        /*002c*/ 	.word	0x00000000
        /*0030*/ 	.short	0x0002
        /*0032*/ 	.short	0x0010
        /*0034*/ 	.byte	0x00, 0xf5, 0x21, 0x00


	//----- nvinfo : EIATTR_KPARAM_INFO
	.align		4
.L_13:
        /*0038*/ 	.byte	0x04, 0x17
        /*003a*/ 	.short	(.L_15 - .L_14)
.L_14:
        /*003c*/ 	.word	0x00000000
        /*0040*/ 	.short	0x0001
        /*0042*/ 	.short	0x0008
        /*0044*/ 	.byte	0x00, 0xf0, 0x11, 0x00


	//----- nvinfo : EIATTR_KPARAM_INFO
	.align		4
.L_15:
        /*0048*/ 	.byte	0x04, 0x17
        /*004a*/ 	.short	(.L_17 - .L_16)
.L_16:
        /*004c*/ 	.word	0x00000000
        /*0050*/ 	.short	0x0000
        /*0052*/ 	.short	0x0000
        /*0054*/ 	.byte	0x00, 0xf5, 0x21, 0x00


	//----- nvinfo : EIATTR_SPARSE_MMA_MASK
	.align		4
.L_17:
        /*0058*/ 	.byte	0x03, 0x50
        /*005a*/ 	.short	0x0000


	//----- nvinfo : EIATTR_MAXREG_COUNT
	.align		4
        /*005c*/ 	.byte	0x03, 0x1b
        /*005e*/ 	.short	0x00ff


	//----- nvinfo : EIATTR_MERCURY_ISA_VERSION
	.align		4
        /*0060*/ 	.byte	0x03, 0x5f
        /*0062*/ 	.short	0x0101


	//----- nvinfo : EIATTR_INT_WARP_WIDE_INSTR_OFFSETS
	.align		4
        /*0064*/ 	.byte	0x04, 0x31
        /*0066*/ 	.short	(.L_19 - .L_18)


	//   ....[0]....
.L_18:
        /*0068*/ 	.word	0x000003c0


	//----- nvinfo : EIATTR_VRC_CTA_INIT_COUNT
	.align		4
.L_19:
        /*006c*/ 	.byte	0x02, 0x4a
	.zero		1
	.zero		1


	//----- nvinfo : EIATTR_EXIT_INSTR_OFFSETS
	.align		4
        /*0070*/ 	.byte	0x04, 0x1c
        /*0072*/ 	.short	(.L_21 - .L_20)


	//   ....[0]....
.L_20:
        /*0074*/ 	.word	0x00000080


	//   ....[1]....
        /*0078*/ 	.word	0x00000120


	//   ....[2]....
        /*007c*/ 	.word	0x00000260


	//   ....[3]....
        /*0080*/ 	.word	0x00000380


	//   ....[4]....
        /*0084*/ 	.word	0x00000410


	//----- nvinfo : EIATTR_CRS_STACK_SIZE
	.align		4
.L_21:
        /*0088*/ 	.byte	0x04, 0x1e
        /*008a*/ 	.short	(.L_23 - .L_22)
.L_22:
        /*008c*/ 	.word	0x00000000


	//----- nvinfo : EIATTR_CBANK_PARAM_SIZE
	.align		4
.L_23:
        /*0090*/ 	.byte	0x03, 0x19
        /*0092*/ 	.short	0x0028


	//----- nvinfo : EIATTR_PARAM_CBANK
	.align		4
        /*0094*/ 	.byte	0x04, 0x0a
        /*0096*/ 	.short	(.L_25 - .L_24)
	.align		4
.L_24:
        /*0098*/ 	.word	index@(.nv.constant0._Z20countWordOccurrencesPciS_iPi)
        /*009c*/ 	.short	0x0380
        /*009e*/ 	.short	0x0028


	//----- nvinfo : EIATTR_SW_WAR
	.align		4
.L_25:
        /*00a0*/ 	.byte	0x04, 0x36
        /*00a2*/ 	.short	(.L_27 - .L_26)
.L_26:
        /*00a4*/ 	.word	0x00000008
.L_27:


//--------------------- .nv.callgraph             --------------------------
	.section	.nv.callgraph,"",@"SHT_CUDA_CALLGRAPH"
	.align	4
	.sectionentsize	8
	.align		4
        /*0000*/ 	.word	0x00000000
	.align		4
        /*0004*/ 	.word	0xffffffff
	.align		4
        /*0008*/ 	.word	0x00000000
	.align		4
        /*000c*/ 	.word	0xfffffffe
	.align		4
        /*0010*/ 	.word	0x00000000
	.align		4
        /*0014*/ 	.word	0xfffffffd
	.align		4
        /*0018*/ 	.word	0x00000000
	.align		4
        /*001c*/ 	.word	0xfffffffc


//--------------------- .text._Z20countWordOccurrencesPciS_iPi --------------------------
	.section	.text._Z20countWordOccurrencesPciS_iPi,"ax",@progbits
	.align	128
        .global         _Z20countWordOccurrencesPciS_iPi
        .type           _Z20countWordOccurrencesPciS_iPi,@function
        .size           _Z20countWordOccurrencesPciS_iPi,(.L_x_7 - _Z20countWordOccurrencesPciS_iPi)
        .other          _Z20countWordOccurrencesPciS_iPi,@"STO_CUDA_ENTRY STV_DEFAULT"
_Z20countWordOccurrencesPciS_iPi:
.text._Z20countWordOccurrencesPciS_iPi:
[----:B------:R-:W-:Y:S01]  /*0000*/  LDC R1, c[0x0][0x37c] ;  /* 0x0000df00ff017b82 */ /* 0x000fe20000000800 */
[----:B------:R-:W0:Y:S07]  /*0010*/  S2R R3, SR_TID.X ;  /* 0x0000000000037919 */ /* 0x000e2e0000002100 */
[----:B------:R-:W0:Y:S01]  /*0020*/  S2UR UR4, SR_CTAID.X ;  /* 0x00000000000479c3 */ /* 0x000e220000002500 */
[----:B------:R-:W1:Y:S07]  /*0030*/  LDCU UR5, c[0x0][0x388] ;  /* 0x00007100ff0577ac */ /* 0x000e6e0008000800 */
[----:B------:R-:W0:Y:S01]  /*0040*/  LDC R0, c[0x0][0x360] ;  /* 0x0000d800ff007b82 */ /* 0x000e220000000800 */
[----:B-1----:R-:W-:-:S02]  /*0050*/  IMAD.U32 R5, RZ, RZ, UR5 ;  /* 0x00000005ff057e24 */ /* 0x002fc4000f8e00ff */
[----:B0-----:R-:W-:-:S05]  /*0060*/  IMAD R0, R0, UR4, R3 ;  /* 0x0000000400007c24 */ /* 0x001fca000f8e0203 */
[----:B------:R-:W-:-:S13]  /*0070*/  ISETP.GE.AND P0, PT, R0, R5, PT ;  /* 0x000000050000720c */ /* 0x000fda0003f06270 */
[----:B------:R-:W-:Y:S05]  /*0080*/  @P0 EXIT ;  /* 0x000000000000094d */ /* 0x000fea0003800000 */
[----:B------:R-:W-:Y:S01]  /*0090*/  ISETP.NE.AND P0, PT, R0, RZ, PT ;  /* 0x000000ff0000720c */ /* 0x000fe20003f05270 */
[----:B------:R-:W0:Y:S01]  /*00a0*/  LDCU.64 UR4, c[0x0][0x358] ;  /* 0x00006b00ff0477ac */ /* 0x000e220008000a00 */
[----:B------:R-:W-:Y:S11]  /*00b0*/  BSSY.RECONVERGENT B0, `(.L_x_0) ;  /* 0x0000008000007945 */ /* 0x000ff60003800200 */
[----:B------:R-:W-:Y:S05]  /*00c0*/  @!P0 BRA `(.L_x_1) ;  /* 0x0000000000188947 */ /* 0x000fea0003800000 */
[----:B------:R-:W1:Y:S02]  /*00d0*/  LDCU.64 UR6, c[0x0][0x380] ;  /* 0x00007000ff0677ac */ /* 0x000e640008000a00 */
[----:B-1----:R-:W-:-:S04]  /*00e0*/  IADD3 R2, P0, PT, R0, UR6, RZ ;  /* 0x0000000600027c10 */ /* 0x002fc8000ff1e0ff */
[----:B------:R-:W-:-:S05]  /*00f0*/  LEA.HI.X.SX32 R3, R0, UR7, 0x1, P0 ;  /* 0x0000000700037c11 */ /* 0x000fca00080f0eff */
[----:B0-----:R-:W2:Y:S02]  /*0100*/  LDG.E.U8 R2, desc[UR4][R2.64+-0x1] ;  /* 0xffffff0402027981 */ /* 0x001ea4000c1e1100 */
[----:B--2---:R-:W-:-:S13]  /*0110*/  ISETP.NE.AND P0, PT, R2, 0x20, PT ;  /* 0x000000200200780c */ /* 0x004fda0003f05270 */
[----:B------:R-:W-:Y:S05]  /*0120*/  @P0 EXIT ;  /* 0x000000000000094d */ /* 0x000fea0003800000 */
.L_x_1:
[----:B0-----:R-:W-:Y:S05]  /*0130*/  BSYNC.RECONVERGENT B0 ;  /* 0x0000000000007941 */ /* 0x001fea0003800200 */
.L_x_0:
[----:B------:R-:W0:Y:S02]  /*0140*/  LDCU UR6, c[0x0][0x398] ;  /* 0x00007300ff0677ac */ /* 0x000e240008000800 */
[----:B0-----:R-:W-:-:S05]  /*0150*/  IMAD.U32 R3, RZ, RZ, UR6 ;  /* 0x00000006ff037e24 */ /* 0x001fca000f8e00ff */
[----:B------:R-:W-:-:S13]  /*0160*/  ISETP.GE.AND P0, PT, R3, 0x1, PT ;  /* 0x000000010300780c */ /* 0x000fda0003f06270 */
[----:B------:R-:W-:Y:S05]  /*0170*/  @!P0 BRA `(.L_x_2) ;  /* 0x00000000005c8947 */ /* 0x000fea0003800000 */
[----:B------:R-:W-:Y:S01]  /*0180*/  BSSY.RECONVERGENT B0, `(.L_x_2) ;  /* 0x0000016000007945 */ /* 0x000fe20003800200 */
[----:B------:R-:W-:Y:S01]  /*0190*/  IMAD.MOV.U32 R7, RZ, RZ, RZ ;  /* 0x000000ffff077224 */ /* 0x000fe200078e00ff */
[----:B------:R-:W0:Y:S01]  /*01a0*/  LDCU UR10, c[0x0][0x388] ;  /* 0x00007100ff0a77ac */ /* 0x000e220008000800 */
[----:B------:R-:W1:Y:S01]  /*01b0*/  LDCU UR11, c[0x0][0x398] ;  /* 0x00007300ff0b77ac */ /* 0x000e620008000800 */
[----:B------:R-:W2:Y:S01]  /*01c0*/  LDCU.64 UR8, c[0x0][0x380] ;  /* 0x00007000ff0877ac */ /* 0x000ea20008000a00 */
[----:B------:R-:W3:Y:S03]  /*01d0*/  LDCU.64 UR6, c[0x0][0x390] ;  /* 0x00007200ff0677ac */ /* 0x000ee60008000a00 */
.L_x_3:
[----:B------:R-:W-:Y:S01]  /*01e0*/  IMAD.IADD R6, R0, 0x1, R7 ;  /* 0x0000000100067824 */ /* 0x000fe200078e0207 */
[----:B---3--:R-:W-:-:S04]  /*01f0*/  IADD3 R4, P1, PT, R7, UR6, RZ ;  /* 0x0000000607047c10 */ /* 0x008fc8000ff3e0ff */
[----:B--2---:R-:W-:Y:S01]  /*0200*/  IADD3 R2, P0, PT, R6, UR8, RZ ;  /* 0x0000000806027c10 */ /* 0x004fe2000ff1e0ff */
[----:B------:R-:W-:-:S03]  /*0210*/  IMAD.X R5, RZ, RZ, UR7, P1 ;  /* 0x00000007ff057e24 */ /* 0x000fc600088e06ff */
[----:B------:R-:W-:-:S03]  /*0220*/  LEA.HI.X.SX32 R3, R6, UR9, 0x1, P0 ;  /* 0x0000000906037c11 */ /* 0x000fc600080f0eff */
[----:B------:R-:W2:Y:S04]  /*0230*/  LDG.E.U8 R5, desc[UR4][R4.64] ;  /* 0x0000000404057981 */ /* 0x000ea8000c1e1100 */
[----:B------:R-:W2:Y:S02]  /*0240*/  LDG.E.U8 R2, desc[UR4][R2.64] ;  /* 0x0000000402027981 */ /* 0x000ea4000c1e1100 */
[----:B--2---:R-:W-:-:S13]  /*0250*/  ISETP.NE.AND P0, PT, R2, R5, PT ;  /* 0x000000050200720c */ /* 0x004fda0003f05270 */
[----:B01----:R-:W-:Y:S05]  /*0260*/  @P0 EXIT ;  /* 0x000000000000094d */ /* 0x003fea0003800000 */
[----:B------:R-:W-:Y:S02]  /*0270*/  VIADD R2, R6, 0x1 ;  /* 0x0000000106027836 */ /* 0x000fe40000000000 */
[----:B------:R-:W-:Y:S02]  /*0280*/  IMAD.U32 R5, RZ, RZ, UR10 ;  /* 0x0000000aff057e24 */ /* 0x000fe4000f8e00ff */
[----:B------:R-:W-:Y:S02]  /*0290*/  VIADD R7, R7, 0x1 ;  /* 0x0000000107077836 */ /* 0x000fe40000000000 */
[----:B------:R-:W-:Y:S01]  /*02a0*/  IMAD.U32 R3, RZ, RZ, UR11 ;  /* 0x0000000bff037e24 */ /* 0x000fe2000f8e00ff */
[----:B------:R-:W-:-:S04]  /*02b0*/  ISETP.GE.AND P0, PT, R2, R5, PT ;  /* 0x000000050200720c */ /* 0x000fc80003f06270 */
[----:B------:R-:W-:-:S13]  /*02c0*/  ISETP.GE.OR P0, PT, R7, R3, P0 ;  /* 0x000000030700720c */ /* 0x000fda0000706670 */
[----:B------:R-:W-:Y:S05]  /*02d0*/  @!P0 BRA `(.L_x_3) ;  /* 0xfffffffc00c08947 */ /* 0x000fea000383ffff */
[----:B------:R-:W-:Y:S05]  /*02e0*/  BSYNC.RECONVERGENT B0 ;  /* 0x0000000000007941 */ /* 0x000fea0003800200 */
.L_x_2:
[----:B------:R-:W-:Y:S01]  /*02f0*/  IMAD.IADD R0, R0, 0x1, R3 ;  /* 0x0000000100007824 */ /* 0x000fe200078e0203 */
[----:B------:R-:W-:Y:S04]  /*0300*/  BSSY.RECONVERGENT B0, `(.L_x_4) ;  /* 0x0000009000007945 */ /* 0x000fe80003800200 */
[----:B------:R-:W-:-:S13]  /*0310*/  ISETP.NE.AND P0, PT, R0, R5, PT ;  /* 0x000000050000720c */ /* 0x000fda0003f05270 */
[----:B------:R-:W-:Y:S05]  /*0320*/  @!P0 BRA `(.L_x_5) ;  /* 0x0000000000188947 */ /* 0x000fea0003800000 */
[----:B------:R-:W0:Y:S02]  /*0330*/  LDCU.64 UR6, c[0x0][0x380] ;  /* 0x00007000ff0677ac */ /* 0x000e240008000a00 */
[----:B0-----:R-:W-:-:S04]  /*0340*/  IADD3 R2, P0, PT, R0, UR6, RZ ;  /* 0x0000000600027c10 */ /* 0x001fc8000ff1e0ff */
[----:B------:R-:W-:-:S05]  /*0350*/  LEA.HI.X.SX32 R3, R0, UR7, 0x1, P0 ;  /* 0x0000000700037c11 */ /* 0x000fca00080f0eff */
[----:B------:R-:W2:Y:S02]  /*0360*/  LDG.E.U8 R2, desc[UR4][R2.64] ;  /* 0x0000000402027981 */ /* 0x000ea4000c1e1100 */
[----:B--2---:R-:W-:-:S13]  /*0370*/  ISETP.NE.AND P0, PT, R2, 0x20, PT ;  /* 0x000000200200780c */ /* 0x004fda0003f05270 */
[----:B------:R-:W-:Y:S05]  /*0380*/  @P0 EXIT ;  /* 0x000000000000094d */ /* 0x000fea0003800000 */
.L_x_5:
[----:B------:R-:W-:Y:S05]  /*0390*/  BSYNC.RECONVERGENT B0 ;  /* 0x0000000000007941 */ /* 0x000fea0003800200 */
.L_x_4:
[----:B------:R-:W0:Y:S01]  /*03a0*/  S2R R0, SR_LANEID ;  /* 0x0000000000007919 */ /* 0x000e220000000000 */
[----:B------:R-:W1:Y:S01]  /*03b0*/  LDC.64 R2, c[0x0][0x3a0] ;  /* 0x0000e800ff027b82 */ /* 0x000e620000000a00 */
[----:B------:R-:W-:Y:S02]  /*03c0*/  VOTEU.ANY UR6, UPT, PT ;  /* 0x0000000000067886 */ /* 0x000fe400038e0100 */
[----:B------:R-:W-:Y:S02]  /*03d0*/  UFLO.U32 UR7, UR6 ;  /* 0x00000006000772bd */ /* 0x000fe400080e0000 */
[----:B------:R-:W1:Y:S04]  /*03e0*/  POPC R5, UR6 ;  /* 0x0000000600057d09 */ /* 0x000e680008000000 */
[----:B0-----:R-:W-:-:S13]  /*03f0*/  ISETP.EQ.U32.AND P0, PT, R0, UR7, PT ;  /* 0x0000000700007c0c */ /* 0x001fda000bf02070 */
[----:B-1----:R-:W-:Y:S01]  /*0400*/  @P0 REDG.E.ADD.STRONG.GPU desc[UR4][R2.64], R5 ;  /* 0x000000050200098e */ /* 0x002fe2000c12e104 */
[----:B------:R-:W-:Y:S05]  /*0410*/  EXIT ;  /* 0x000000000000794d */ /* 0x000fea0003800000 */
.L_x_6:
[----:B------:R-:W-:-:S00]  /*0420*/  BRA `(.L_x_6) ;  /* 0xfffffffc00fc7947 */ /* 0x000fc0000383ffff */
[----:B------:R-:W-:-:S00]  /*0430*/  NOP ;  /* 0x0000000000007918 */ /* 0x000fc00000000000 */
        /* <DEDUP_REMOVED lines=12> */
.L_x_7:


//--------------------- .nv.shared.reserved.0     --------------------------
	.section	.nv.shared.reserved.0,"aw",@nobits
	.weak		__nv_reservedSMEM_offset_0_alias
	.size		__nv_reservedSMEM_offset_0_alias, 0, 64
	.other		__nv_reservedSMEM_offset_0_alias,@"STO_CUDA_RESERVED_SHARED STV_DEFAULT"
__nv_reservedSMEM_offset_0_alias:
	.zero		0
	.zero		64


//--------------------- .nv.constant0._Z20countWordOccurrencesPciS_iPi --------------------------
	.section	.nv.constant0._Z20countWordOccurrencesPciS_iPi,"a",@progbits
	.sectionflags	@""
	.align	4
.nv.constant0._Z20countWordOccurrencesPciS_iPi:
	.zero		936


//--------------------- SYMBOLS --------------------------

	.type		.nv.reservedSmem.offset0,@object
	.size		.nv.reservedSmem.offset0,0x4
